//
// Generated by NVIDIA NVVM Compiler
//
// Compiler Build ID: CL-36424714
// Cuda compilation tools, release 13.0, V13.0.88
// Based on NVVM 20.0.0
//

.version 9.0
.target sm_100
.address_size 64

	// .globl	_Z20rolling_count_kernelPKxPKhPKciPi
.extern .shared .align 16 .b8 s_mem[];

.visible .entry _Z20rolling_count_kernelPKxPKhPKciPi(
	.param .u64 .ptr .align 1 _Z20rolling_count_kernelPKxPKhPKciPi_param_0,
	.param .u64 .ptr .align 1 _Z20rolling_count_kernelPKxPKhPKciPi_param_1,
	.param .u64 .ptr .align 1 _Z20rolling_count_kernelPKxPKhPKciPi_param_2,
	.param .u32 _Z20rolling_count_kernelPKxPKhPKciPi_param_3,
	.param .u64 .ptr .align 1 _Z20rolling_count_kernelPKxPKhPKciPi_param_4
)
{
	.reg .pred 	%p<30>;
	.reg .b16 	%rs<103>;
	.reg .b32 	%r<67>;
	.reg .b64 	%rd<35>;
	.reg .b64 	%fd<3>;

	ld.param.u64 	%rd6, [_Z20rolling_count_kernelPKxPKhPKciPi_param_0];
	ld.param.u64 	%rd7, [_Z20rolling_count_kernelPKxPKhPKciPi_param_1];
	ld.param.u32 	%r31, [_Z20rolling_count_kernelPKxPKhPKciPi_param_3];
	cvta.to.global.u64 	%rd1, %rd6;
	cvta.to.global.u64 	%rd2, %rd7;
	mov.u32 	%r1, %tid.x;
	mov.u32 	%r2, %ntid.x;
	mov.u32 	%r32, %ctaid.x;
	mad.lo.s32 	%r54, %r32, %r2, %r1;
	setp.ge.s32 	%p1, %r54, %r31;
	@%p1 bra 	$L__BB0_34;
	shl.b32 	%r33, %r2, 3;
	mov.u32 	%r34, s_mem;
	add.s32 	%r4, %r34, %r33;
$L__BB0_2:
	cvt.s64.s32 	%rd8, %r54;
	add.s64 	%rd9, %rd2, %rd8;
	ld.global.nc.u8 	%rs17, [%rd9];
	cvt.u16.u8 	%rs18, %rs17;
	setp.ne.s16 	%p2, %rs18, 0;
	@%p2 bra 	$L__BB0_4;
	ld.param.u64 	%rd34, [_Z20rolling_count_kernelPKxPKhPKciPi_param_4];
	cvta.to.global.u64 	%rd28, %rd34;
	mul.wide.s32 	%rd29, %r54, 4;
	add.s64 	%rd30, %rd28, %rd29;
	mov.b32 	%r52, 0;
	st.global.u32 	[%rd30], %r52;
	bra.uni 	$L__BB0_33;
$L__BB0_4:
	setp.lt.s32 	%p3, %r31, 1;
	mov.b32 	%r64, 0;
	@%p3 bra 	$L__BB0_32;
	ld.param.u64 	%rd31, [_Z20rolling_count_kernelPKxPKhPKciPi_param_2];
	mul.wide.s32 	%rd10, %r54, 8;
	add.s64 	%rd11, %rd1, %rd10;
	ld.global.nc.u64 	%rd3, [%rd11];
	shl.b32 	%r37, %r54, 4;
	cvt.s64.s32 	%rd12, %r37;
	cvta.to.global.u64 	%rd13, %rd31;
	add.s64 	%rd14, %rd13, %rd12;
	ld.global.nc.u8 	%rs19, [%rd14];
	cvt.u16.u8 	%rs1, %rs19;
	ld.global.nc.u8 	%rs20, [%rd14+1];
	cvt.u16.u8 	%rs2, %rs20;
	ld.global.nc.u8 	%rs21, [%rd14+2];
	cvt.u16.u8 	%rs3, %rs21;
	ld.global.nc.u8 	%rs22, [%rd14+3];
	cvt.u16.u8 	%rs4, %rs22;
	ld.global.nc.u8 	%rs23, [%rd14+4];
	cvt.u16.u8 	%rs5, %rs23;
	ld.global.nc.u8 	%rs24, [%rd14+5];
	cvt.u16.u8 	%rs6, %rs24;
	ld.global.nc.u8 	%rs25, [%rd14+6];
	cvt.u16.u8 	%rs7, %rs25;
	ld.global.nc.u8 	%rs26, [%rd14+7];
	cvt.u16.u8 	%rs8, %rs26;
	ld.global.nc.u8 	%rs27, [%rd14+8];
	cvt.u16.u8 	%rs9, %rs27;
	ld.global.nc.u8 	%rs28, [%rd14+9];
	cvt.u16.u8 	%rs10, %rs28;
	ld.global.nc.u8 	%rs29, [%rd14+10];
	cvt.u16.u8 	%rs11, %rs29;
	ld.global.nc.u8 	%rs30, [%rd14+11];
	cvt.u16.u8 	%rs12, %rs30;
	ld.global.nc.u8 	%rs31, [%rd14+12];
	cvt.u16.u8 	%rs13, %rs31;
	ld.global.nc.u8 	%rs32, [%rd14+13];
	cvt.u16.u8 	%rs14, %rs32;
	ld.global.nc.u8 	%rs33, [%rd14+14];
	cvt.u16.u8 	%rs15, %rs33;
	ld.global.nc.u8 	%rs34, [%rd14+15];
	cvt.u16.u8 	%rs16, %rs34;
	mov.b32 	%r56, 0;
	and.b16  	%rs72, %rs1, 255;
	and.b16  	%rs74, %rs2, 255;
	and.b16  	%rs76, %rs3, 255;
	and.b16  	%rs78, %rs4, 255;
	and.b16  	%rs80, %rs5, 255;
	and.b16  	%rs82, %rs6, 255;
	and.b16  	%rs84, %rs7, 255;
	and.b16  	%rs86, %rs8, 255;
	and.b16  	%rs88, %rs9, 255;
	and.b16  	%rs90, %rs10, 255;
	and.b16  	%rs92, %rs11, 255;
	and.b16  	%rs94, %rs12, 255;
	and.b16  	%rs96, %rs13, 255;
	and.b16  	%rs98, %rs14, 255;
	and.b16  	%rs100, %rs15, 255;
	and.b16  	%rs102, %rs16, 255;
	mov.u32 	%r55, %r31;
	mov.u32 	%r64, %r56;
$L__BB0_6:
	add.s32 	%r9, %r56, %r1;
	setp.ge.s32 	%p4, %r9, %r31;
	@%p4 bra 	$L__BB0_8;
	ld.param.u64 	%rd32, [_Z20rolling_count_kernelPKxPKhPKciPi_param_2];
	cvt.u64.u32 	%rd15, %r9;
	mul.wide.u32 	%rd16, %r9, 8;
	add.s64 	%rd17, %rd1, %rd16;
	ld.global.nc.u64 	%rd18, [%rd17];
	shl.b32 	%r39, %r1, 3;
	mov.u32 	%r40, s_mem;
	add.s32 	%r41, %r40, %r39;
	st.shared.u64 	[%r41], %rd18;
	add.s64 	%rd19, %rd2, %rd15;
	ld.global.nc.u8 	%rs36, [%rd19];
	cvt.u16.u8 	%rs37, %rs36;
	add.s32 	%r42, %r4, %r1;
	st.shared.u8 	[%r42], %rs37;
	shl.b32 	%r43, %r9, 4;
	cvt.u64.u32 	%rd20, %r43;
	cvta.to.global.u64 	%rd21, %rd32;
	add.s64 	%rd22, %rd21, %rd20;
	ld.global.nc.u8 	%rs38, [%rd22];
	cvt.u16.u8 	%rs39, %rs38;
	add.s32 	%r44, %r4, %r2;
	shl.b32 	%r45, %r1, 4;
	add.s32 	%r46, %r44, %r45;
	st.shared.u8 	[%r46], %rs39;
	ld.global.nc.u8 	%rs40, [%rd22+1];
	cvt.u16.u8 	%rs41, %rs40;
	st.shared.u8 	[%r46+1], %rs41;
	ld.global.nc.u8 	%rs42, [%rd22+2];
	cvt.u16.u8 	%rs43, %rs42;
	st.shared.u8 	[%r46+2], %rs43;
	ld.global.nc.u8 	%rs44, [%rd22+3];
	cvt.u16.u8 	%rs45, %rs44;
	st.shared.u8 	[%r46+3], %rs45;
	ld.global.nc.u8 	%rs46, [%rd22+4];
	cvt.u16.u8 	%rs47, %rs46;
	st.shared.u8 	[%r46+4], %rs47;
	ld.global.nc.u8 	%rs48, [%rd22+5];
	cvt.u16.u8 	%rs49, %rs48;
	st.shared.u8 	[%r46+5], %rs49;
	ld.global.nc.u8 	%rs50, [%rd22+6];
	cvt.u16.u8 	%rs51, %rs50;
	st.shared.u8 	[%r46+6], %rs51;
	ld.global.nc.u8 	%rs52, [%rd22+7];
	cvt.u16.u8 	%rs53, %rs52;
	st.shared.u8 	[%r46+7], %rs53;
	ld.global.nc.u8 	%rs54, [%rd22+8];
	cvt.u16.u8 	%rs55, %rs54;
	st.shared.u8 	[%r46+8], %rs55;
	ld.global.nc.u8 	%rs56, [%rd22+9];
	cvt.u16.u8 	%rs57, %rs56;
	st.shared.u8 	[%r46+9], %rs57;
	ld.global.nc.u8 	%rs58, [%rd22+10];
	cvt.u16.u8 	%rs59, %rs58;
	st.shared.u8 	[%r46+10], %rs59;
	ld.global.nc.u8 	%rs60, [%rd22+11];
	cvt.u16.u8 	%rs61, %rs60;
	st.shared.u8 	[%r46+11], %rs61;
	ld.global.nc.u8 	%rs62, [%rd22+12];
	cvt.u16.u8 	%rs63, %rs62;
	st.shared.u8 	[%r46+12], %rs63;
	ld.global.nc.u8 	%rs64, [%rd22+13];
	cvt.u16.u8 	%rs65, %rs64;
	st.shared.u8 	[%r46+13], %rs65;
	ld.global.nc.u8 	%rs66, [%rd22+14];
	cvt.u16.u8 	%rs67, %rs66;
	st.shared.u8 	[%r46+14], %rs67;
	ld.global.nc.u8 	%rs68, [%rd22+15];
	cvt.u16.u8 	%rs69, %rs68;
	st.shared.u8 	[%r46+15], %rs69;
	bra.uni 	$L__BB0_9;
$L__BB0_8:
	add.s32 	%r38, %r4, %r1;
	mov.b16 	%rs35, 0;
	st.shared.u8 	[%r38], %rs35;
$L__BB0_9:
	bar.sync 	0;
	setp.le.s32 	%p5, %r31, %r56;
	@%p5 bra 	$L__BB0_31;
	mov.u32 	%r62, s_mem;
	mad.lo.s32 	%r48, %r2, 9, %r62;
	add.s32 	%r58, %r48, 7;
	sub.s32 	%r61, %r56, %r54;
	min.s32 	%r49, %r2, %r55;
	max.s32 	%r50, %r49, 1;
	neg.s32 	%r60, %r50;
	mov.u32 	%r59, %r4;
$L__BB0_11:
	setp.eq.s32 	%p6, %r61, 0;
	@%p6 bra 	$L__BB0_30;
	ld.shared.u8 	%rs70, [%r59];
	setp.eq.s16 	%p7, %rs70, 0;
	@%p7 bra 	$L__BB0_30;
	ld.shared.u8 	%rs71, [%r58+-7];
	setp.ne.s16 	%p8, %rs72, %rs71;
	@%p8 bra 	$L__BB0_30;
	ld.shared.u8 	%rs73, [%r58+-6];
	setp.ne.s16 	%p9, %rs74, %rs73;
	@%p9 bra 	$L__BB0_30;
	ld.shared.u8 	%rs75, [%r58+-5];
	setp.ne.s16 	%p10, %rs76, %rs75;
	@%p10 bra 	$L__BB0_30;
	ld.shared.u8 	%rs77, [%r58+-4];
	setp.ne.s16 	%p11, %rs78, %rs77;
	@%p11 bra 	$L__BB0_30;
	ld.shared.u8 	%rs79, [%r58+-3];
	setp.ne.s16 	%p12, %rs80, %rs79;
	@%p12 bra 	$L__BB0_30;
	ld.shared.u8 	%rs81, [%r58+-2];
	setp.ne.s16 	%p13, %rs82, %rs81;
	@%p13 bra 	$L__BB0_30;
	ld.shared.u8 	%rs83, [%r58+-1];
	setp.ne.s16 	%p14, %rs84, %rs83;
	@%p14 bra 	$L__BB0_30;
	ld.shared.u8 	%rs85, [%r58];
	setp.ne.s16 	%p15, %rs86, %rs85;
	@%p15 bra 	$L__BB0_30;
	ld.shared.u8 	%rs87, [%r58+1];
	setp.ne.s16 	%p16, %rs88, %rs87;
	@%p16 bra 	$L__BB0_30;
	ld.shared.u8 	%rs89, [%r58+2];
	setp.ne.s16 	%p17, %rs90, %rs89;
	@%p17 bra 	$L__BB0_30;
	ld.shared.u8 	%rs91, [%r58+3];
	setp.ne.s16 	%p18, %rs92, %rs91;
	@%p18 bra 	$L__BB0_30;
	ld.shared.u8 	%rs93, [%r58+4];
	setp.ne.s16 	%p19, %rs94, %rs93;
	@%p19 bra 	$L__BB0_30;
	ld.shared.u8 	%rs95, [%r58+5];
	setp.ne.s16 	%p20, %rs96, %rs95;
	@%p20 bra 	$L__BB0_30;
	ld.shared.u8 	%rs97, [%r58+6];
	setp.ne.s16 	%p21, %rs98, %rs97;
	@%p21 bra 	$L__BB0_30;
	ld.shared.u8 	%rs99, [%r58+7];
	setp.ne.s16 	%p22, %rs100, %rs99;
	@%p22 bra 	$L__BB0_30;
	ld.shared.u8 	%rs101, [%r58+8];
	setp.ne.s16 	%p23, %rs102, %rs101;
	@%p23 bra 	$L__BB0_30;
	ld.shared.u64 	%rd23, [%r62];
	sub.s64 	%rd24, %rd3, %rd23;
	cvt.rn.f64.s64 	%fd1, %rd24;
	div.rn.f64 	%fd2, %fd1, 0d40F5180000000000;
	setp.ge.f64 	%p24, %fd2, 0d0000000000000000;
	setp.le.f64 	%p25, %fd2, 0d401C000000000000;
	and.pred  	%p26, %p24, %p25;
	selp.u32 	%r51, 1, 0, %p26;
	add.s32 	%r64, %r64, %r51;
$L__BB0_30:
	add.s32 	%r62, %r62, 8;
	add.s32 	%r61, %r61, 1;
	add.s32 	%r60, %r60, 1;
	setp.ne.s32 	%p27, %r60, 0;
	add.s32 	%r59, %r59, 1;
	add.s32 	%r58, %r58, 16;
	@%p27 bra 	$L__BB0_11;
$L__BB0_31:
	bar.sync 	0;
	add.s32 	%r56, %r56, %r2;
	setp.lt.s32 	%p28, %r56, %r31;
	sub.s32 	%r55, %r55, %r2;
	@%p28 bra 	$L__BB0_6;
$L__BB0_32:
	ld.param.u64 	%rd33, [_Z20rolling_count_kernelPKxPKhPKciPi_param_4];
	cvta.to.global.u64 	%rd25, %rd33;
	mul.wide.s32 	%rd26, %r54, 4;
	add.s64 	%rd27, %rd25, %rd26;
	st.global.u32 	[%rd27], %r64;
$L__BB0_33:
	mov.u32 	%r53, %nctaid.x;
	mad.lo.s32 	%r54, %r2, %r53, %r54;
	setp.lt.s32 	%p29, %r54, %r31;
	@%p29 bra 	$L__BB0_2;
$L__BB0_34:
	ret;

}


// ===== COMPILED SASS (sm_100) =====

	.target	sm_100

	.elftype	@"ET_EXEC"


//--------------------- .note.nv.tkinfo           --------------------------
	.section	.note.nv.tkinfo,"",@"SHT_NOTE"
	.sectionflags	@"SHF_NOTE_NV_TKINFO"
	.tkinfo
        /*0018*/ 	.word	0x00000002
        /*0030*/ 	.string	""
        /*0030*/ 	.string	"ptxas"
        /*0030*/ 	.string	"Cuda compilation tools, release 13.0, V13.0.88"
        /*0030*/ 	.string	"Build cuda_13.0.r13.0/compiler.36424714_0"
        /*0030*/ 	.string	"-arch sm_100 -m 64 "



//--------------------- .note.nv.cuinfo           --------------------------
	.section	.note.nv.cuinfo,"",@"SHT_NOTE"
	.sectionflags	@"SHF_NOTE_NV_CUINFO"
        /*0018*/ 	.short	0x0002
        /*001a*/ 	.short	0x0064
        /*001c*/ 	.short	0x0082
	.zero		2


//--------------------- .nv.info                  --------------------------
	.section	.nv.info,"",@"SHT_CUDA_INFO"
	.align	4


	//----- nvinfo : EIATTR_REGCOUNT
	.align		4
        /*0000*/ 	.byte	0x04, 0x2f
        /*0002*/ 	.short	(.L_1 - .L_0)
	.align		4
.L_0:
        /*0004*/ 	.word	index@(_Z20rolling_count_kernelPKxPKhPKciPi)
        /*0008*/ 	.word	0x0000002f


	//----- nvinfo : EIATTR_FRAME_SIZE
	.align		4
.L_1:
        /*000c*/ 	.byte	0x04, 0x11
        /*000e*/ 	.short	(.L_3 - .L_2)
	.align		4
.L_2:
        /*0010*/ 	.word	index@($__internal_0_$__cuda_sm20_div_rn_f64_full)
        /*0014*/ 	.word	0x00000000


	//----- nvinfo : EIATTR_FRAME_SIZE
	.align		4
.L_3:
        /*0018*/ 	.byte	0x04, 0x11
        /*001a*/ 	.short	(.L_5 - .L_4)
	.align		4
.L_4:
        /*001c*/ 	.word	index@(_Z20rolling_count_kernelPKxPKhPKciPi)
        /*0020*/ 	.word	0x00000000


	//----- nvinfo : EIATTR_MIN_STACK_SIZE
	.align		4
.L_5:
        /*0024*/ 	.byte	0x04, 0x12
        /*0026*/ 	.short	(.L_7 - .L_6)
	.align		4
.L_6:
        /*0028*/ 	.word	index@(_Z20rolling_count_kernelPKxPKhPKciPi)
        /*002c*/ 	.word	0x00000000
.L_7:


//--------------------- .nv.compat                --------------------------
	.section	.nv.compat,"",@"SHT_CUDA_COMPAT_INFO"
	.align	4
        /*0000*/ 	.byte	0x02, 0x09, 0x00, 0x00, 0x02, 0x02, 0x01, 0x00, 0x02, 0x05, 0x05, 0x00, 0x03, 0x07, 0x01, 0x01
        /*0010*/ 	.byte	0x02, 0x03, 0x00, 0x00, 0x02, 0x06, 0x01, 0x00, 0x04, 0x0b, 0x08, 0x00, 0x01, 0x00, 0x00, 0x00
        /*0020*/ 	.byte	0x00, 0x00, 0x00, 0x00


//--------------------- .nv.info._Z20rolling_count_kernelPKxPKhPKciPi --------------------------
	.section	.nv.info._Z20rolling_count_kernelPKxPKhPKciPi,"",@"SHT_CUDA_INFO"
	.sectionflags	@""
	.align	4


	//----- nvinfo : EIATTR_CUDA_API_VERSION
	.align		4
        /*0000*/ 	.byte	0x04, 0x37
        /*0002*/ 	.short	(.L_9 - .L_8)
.L_8:
        /*0004*/ 	.word	0x00000082


	//----- nvinfo : EIATTR_KPARAM_INFO
	.align		4
.L_9:
        /*0008*/ 	.byte	0x04, 0x17
        /*000a*/ 	.short	(.L_11 - .L_10)
.L_10:
        /*000c*/ 	.word	0x00000000
        /*0010*/ 	.short	0x0004
        /*0012*/ 	.short	0x0020
        /*0014*/ 	.byte	0x00, 0xf5, 0x21, 0x00


	//----- nvinfo : EIATTR_KPARAM_INFO
	.align		4
.L_11:
        /*0018*/ 	.byte	0x04, 0x17
        /*001a*/ 	.short	(.L_13 - .L_12)
.L_12:
        /*001c*/ 	.word	0x00000000
        /*0020*/ 	.short	0x0003
        /*0022*/ 	.short	0x0018
        /*0024*/ 	.byte	0x00, 0xf0, 0x11, 0x00


	//----- nvinfo : EIATTR_KPARAM_INFO
	.align		4
.L_13:
        /*0028*/ 	.byte	0x04, 0x17
        /*002a*/ 	.short	(.L_15 - .L_14)
.L_14:
        /*002c*/ 	.word	0x00000000
        /*0030*/ 	.short	0x0002
        /*0032*/ 	.short	0x0010
        /*0034*/ 	.byte	0x00, 0xf5, 0x21, 0x00


	//----- nvinfo : EIATTR_KPARAM_INFO
	.align		4
.L_15:
        /*0038*/ 	.byte	0x04, 0x17
        /*003a*/ 	.short	(.L_17 - .L_16)
.L_16:
        /*003c*/ 	.word	0x00000000
        /*0040*/ 	.short	0x0001
        /*0042*/ 	.short	0x0008
        /*0044*/ 	.byte	0x00, 0xf5, 0x21, 0x00


	//----- nvinfo : EIATTR_KPARAM_INFO
	.align		4
.L_17:
        /*0048*/ 	.byte	0x04, 0x17
        /*004a*/ 	.short	(.L_19 - .L_18)
.L_18:
        /*004c*/ 	.word	0x00000000
        /*0050*/ 	.short	0x0000
        /*0052*/ 	.short	0x0000
        /*0054*/ 	.byte	0x00, 0xf5, 0x21, 0x00


	//----- nvinfo : EIATTR_SPARSE_MMA_MASK
	.align		4
.L_19:
        /*0058*/ 	.byte	0x03, 0x50
        /*005a*/ 	.short	0x0000


	//----- nvinfo : EIATTR_MAXREG_COUNT
	.align		4
        /*005c*/ 	.byte	0x03, 0x1b
        /*005e*/ 	.short	0x00ff


	//----- nvinfo : EIATTR_NUM_BARRIERS
	.align		4
        /*0060*/ 	.byte	0x02, 0x4c
        /*0062*/ 	.byte	0x01
	.zero		1


	//----- nvinfo : EIATTR_MERCURY_ISA_VERSION
	.align		4
        /*0064*/ 	.byte	0x03, 0x5f
        /*0066*/ 	.short	0x0101


	//----- nvinfo : EIATTR_VRC_CTA_INIT_COUNT
	.align		4
        /*0068*/ 	.byte	0x02, 0x4a
	.zero		1
	.zero		1


	//----- nvinfo : EIATTR_EXIT_INSTR_OFFSETS
	.align		4
        /*006c*/ 	.byte	0x04, 0x1c
        /*006e*/ 	.short	(.L_21 - .L_20)


	//   ....[0]....
.L_20:
        /*0070*/ 	.word	0x00000070


	//   ....[1]....
        /*0074*/ 	.word	0x00000ec0


	//----- nvinfo : EIATTR_CRS_STACK_SIZE
	.align		4
.L_21:
        /*0078*/ 	.byte	0x04, 0x1e
        /*007a*/ 	.short	(.L_23 - .L_22)
.L_22:
        /*007c*/ 	.word	0x00000000


	//----- nvinfo : EIATTR_CBANK_PARAM_SIZE
	.align		4
.L_23:
        /*0080*/ 	.byte	0x03, 0x19
        /*0082*/ 	.short	0x0028


	//----- nvinfo : EIATTR_PARAM_CBANK
	.align		4
        /*0084*/ 	.byte	0x04, 0x0a
        /*0086*/ 	.short	(.L_25 - .L_24)
	.align		4
.L_24:
        /*0088*/ 	.word	index@(.nv.constant0._Z20rolling_count_kernelPKxPKhPKciPi)
        /*008c*/ 	.short	0x0380
        /*008e*/ 	.short	0x0028


	//----- nvinfo : EIATTR_SW_WAR
	.align		4
.L_25:
        /*0090*/ 	.byte	0x04, 0x36
        /*0092*/ 	.short	(.L_27 - .L_26)
.L_26:
        /*0094*/ 	.word	0x00000008
.L_27:


//--------------------- .nv.callgraph             --------------------------
	.section	.nv.callgraph,"",@"SHT_CUDA_CALLGRAPH"
	.align	4
	.sectionentsize	8
	.align		4
        /*0000*/ 	.word	0x00000000
	.align		4
        /*0004*/ 	.word	0xffffffff
	.align		4
        /*0008*/ 	.word	0x00000000
	.align		4
        /*000c*/ 	.word	0xfffffffe
	.align		4
        /*0010*/ 	.word	0x00000000
	.align		4
        /*0014*/ 	.word	0xfffffffd
	.align		4
        /*0018*/ 	.word	0x00000000
	.align		4
        /*001c*/ 	.word	0xfffffffc


//--------------------- .text._Z20rolling_count_kernelPKxPKhPKciPi --------------------------
	.section	.text._Z20rolling_count_kernelPKxPKhPKciPi,"ax",@progbits
	.align	128
        .global         _Z20rolling_count_kernelPKxPKhPKciPi
        .type           _Z20rolling_count_kernelPKxPKhPKciPi,@function
        .size           _Z20rolling_count_kernelPKxPKhPKciPi,(.L_x_19 - _Z20rolling_count_kernelPKxPKhPKciPi)
        .other          _Z20rolling_count_kernelPKxPKhPKciPi,@"STO_CUDA_ENTRY STV_DEFAULT"
_Z20rolling_count_kernelPKxPKhPKciPi:
.text._Z20rolling_count_kernelPKxPKhPKciPi:
[----:B------:R-:W-:Y:S01]  /*0000*/  LDC R1, c[0x0][0x37c] ;  /* 0x0000df00ff017b82 */ /* 0x000fe20000000800 */
[----:B------:R-:W0:Y:S01]  /*0010*/  S2R R3, SR_TID.X ;  /* 0x0000000000037919 */ /* 0x000e220000002100 */
[----:B------:R-:W0:Y:S01]  /*0020*/  LDCU UR7, c[0x0][0x360] ;  /* 0x00006c00ff0777ac */ /* 0x000e220008000800 */
[----:B------:R-:W0:Y:S01]  /*0030*/  S2R R4, SR_CTAID.X ;  /* 0x0000000000047919 */ /* 0x000e220000002500 */
[----:B------:R-:W1:Y:S01]  /*0040*/  LDCU UR4, c[0x0][0x398] ;  /* 0x00007300ff0477ac */ /* 0x000e620008000800 */
[----:B0-----:R-:W-:-:S05]  /*0050*/  IMAD R4, R4, UR7, R3 ;  /* 0x0000000704047c24 */ /* 0x001fca000f8e0203 */
[----:B-1----:R-:W-:-:S13]  /*0060*/  ISETP.GE.AND P0, PT, R4, UR4, PT ;  /* 0x0000000404007c0c */ /* 0x002fda000bf06270 */
[----:B------:R-:W-:Y:S05]  /*0070*/  @P0 EXIT ;  /* 0x000000000000094d */ /* 0x000fea0003800000 */
[----:B------:R-:W0:Y:S01]  /*0080*/  S2UR UR5, SR_CgaCtaId ;  /* 0x00000000000579c3 */ /* 0x000e220000008800 */
[----:B------:R-:W-:Y:S01]  /*0090*/  UMOV UR4, 0x400 ;  /* 0x0000040000047882 */ /* 0x000fe20000000000 */
[----:B------:R-:W1:Y:S01]  /*00a0*/  LDCU.64 UR8, c[0x0][0x358] ;  /* 0x00006b00ff0877ac */ /* 0x000e620008000a00 */
[----:B0-----:R-:W-:-:S04]  /*00b0*/  ULEA UR4, UR5, UR4, 0x18 ;  /* 0x0000000405047291 */ /* 0x001fc8000f8ec0ff */
[----:B-1----:R-:W-:-:S12]  /*00c0*/  ULEA UR4, UR7, UR4, 0x3 ;  /* 0x0000000407047291 */ /* 0x002fd8000f8e18ff */
.L_x_13:
[----:B0-----:R-:W0:Y:S02]  /*00d0*/  LDCU.64 UR10, c[0x0][0x388] ;  /* 0x00007100ff0a77ac */ /* 0x001e240008000a00 */
[----:B0-----:R-:W-:-:S04]  /*00e0*/  IADD3 R8, P0, PT, R4, UR10, RZ ;  /* 0x0000000a04087c10 */ /* 0x001fc8000ff1e0ff */
[----:B------:R-:W-:-:S05]  /*00f0*/  LEA.HI.X.SX32 R9, R4, UR11, 0x1, P0 ;  /* 0x0000000b04097c11 */ /* 0x000fca00080f0eff */
[----:B------:R-:W2:Y:S01]  /*0100*/  LDG.E.U8.CONSTANT R8, desc[UR8][R8.64] ;  /* 0x0000000808087981 */ /* 0x000ea2000c1e9100 */
[----:B------:R-:W-:Y:S01]  /*0110*/  BSSY B0, `(.L_x_0) ;  /* 0x00000d5000007945 */ /* 0x000fe20003800000 */
[----:B--2---:R-:W-:-:S13]  /*0120*/  ISETP.NE.AND P0, PT, R8, RZ, PT ;  /* 0x000000ff0800720c */ /* 0x004fda0003f05270 */
[----:B------:R-:W0:Y:S02]  /*0130*/  @!P0 LDC.64 R6, c[0x0][0x3a0] ;  /* 0x0000e800ff068b82 */ /* 0x000e240000000a00 */
[----:B0-----:R-:W-:-:S05]  /*0140*/  @!P0 IMAD.WIDE R6, R4, 0x4, R6 ;  /* 0x0000000404068825 */ /* 0x001fca00078e0206 */
[----:B------:R0:W-:Y:S01]  /*0150*/  @!P0 STG.E desc[UR8][R6.64], RZ ;  /* 0x000000ff06008986 */ /* 0x0001e2000c101908 */
[----:B-1----:R-:W-:Y:S05]  /*0160*/  @!P0 BRA `(.L_x_1) ;  /* 0x0000000c003c8947 */ /* 0x002fea0003800000 */
[----:B------:R-:W1:Y:S01]  /*0170*/  LDCU UR5, c[0x0][0x398] ;  /* 0x00007300ff0577ac */ /* 0x000e620008000800 */
[----:B------:R-:W-:Y:S01]  /*0180*/  IMAD.MOV.U32 R5, RZ, RZ, RZ ;  /* 0x000000ffff057224 */ /* 0x000fe200078e00ff */
[----:B-1----:R-:W-:-:S09]  /*0190*/  UISETP.GE.AND UP0, UPT, UR5, 0x1, UPT ;  /* 0x000000010500788c */ /* 0x002fd2000bf06270 */
[----:B------:R-:W-:Y:S05]  /*01a0*/  BRA.U !UP0, `(.L_x_2) ;  /* 0x0000000d08207547 */ /* 0x000fea000b800000 */
[----:B------:R-:W1:Y:S01]  /*01b0*/  LDC.64 R16, c[0x0][0x380] ;  /* 0x0000e000ff107b82 */ /* 0x000e620000000a00 */
[----:B------:R-:W2:Y:S01]  /*01c0*/  LDCU.64 UR10, c[0x0][0x390] ;  /* 0x00007200ff0a77ac */ /* 0x000ea20008000a00 */
[----:B------:R-:W-:-:S05]  /*01d0*/  IMAD.SHL.U32 R0, R4, 0x10, RZ ;  /* 0x0000001004007824 */ /* 0x000fca00078e00ff */
[----:B--2---:R-:W-:-:S04]  /*01e0*/  IADD3 R18, P0, PT, R0, UR10, RZ ;  /* 0x0000000a00127c10 */ /* 0x004fc8000ff1e0ff */
[----:B------:R-:W-:Y:S01]  /*01f0*/  LEA.HI.X.SX32 R19, R0, UR11, 0x1, P0 ;  /* 0x0000000b00137c11 */ /* 0x000fe200080f0eff */
[----:B-1----:R-:W-:-:S04]  /*0200*/  IMAD.WIDE R16, R4, 0x8, R16 ;  /* 0x0000000804107825 */ /* 0x002fc800078e0210 */
[----:B0-----:R0:W5:Y:S04]  /*0210*/  LDG.E.U8.CONSTANT R6, desc[UR8][R18.64] ;  /* 0x0000000812067981 */ /* 0x001168000c1e9100 */
[----:B------:R0:W5:Y:S04]  /*0220*/  LDG.E.U8.CONSTANT R7, desc[UR8][R18.64+0x1] ;  /* 0x0000010812077981 */ /* 0x000168000c1e9100 */
        /* <DEDUP_REMOVED lines=14> */
[----:B------:R-:W5:Y:S01]  /*0310*/  LDG.E.64.CONSTANT R16, desc[UR8][R16.64] ;  /* 0x0000000810107981 */ /* 0x000f62000c1e9b00 */
[----:B------:R-:W1:Y:S01]  /*0320*/  LDCU UR5, c[0x0][0x398] ;  /* 0x00007300ff0577ac */ /* 0x000e620008000800 */
[----:B------:R-:W-:-:S02]  /*0330*/  IMAD.MOV.U32 R36, RZ, RZ, RZ ;  /* 0x000000ffff247224 */ /* 0x000fc400078e00ff */
[----:B------:R-:W-:Y:S02]  /*0340*/  IMAD.MOV.U32 R5, RZ, RZ, RZ ;  /* 0x000000ffff057224 */ /* 0x000fe400078e00ff */
[----:B01----:R-:W-:-:S07]  /*0350*/  IMAD.U32 R37, RZ, RZ, UR5 ;  /* 0x00000005ff257e24 */ /* 0x003fce000f8e00ff */
.L_x_12:
[----:B0-----:R-:W0:Y:S01]  /*0360*/  LDC R25, c[0x0][0x398] ;  /* 0x0000e600ff197b82 */ /* 0x001e220000000800 */
[----:B------:R-:W-:-:S05]  /*0370*/  IMAD.IADD R20, R3, 0x1, R36 ;  /* 0x0000000103147824 */ /* 0x000fca00078e0224 */
[----:B0-----:R-:W-:-:S13]  /*0380*/  ISETP.GE.AND P0, PT, R20, R25, PT ;  /* 0x000000191400720c */ /* 0x001fda0003f06270 */
[----:B-1----:R-:W-:Y:S05]  /*0390*/  @P0 BRA `(.L_x_3) ;  /* 0x0000000000cc0947 */ /* 0x002fea0003800000 */
[----:B------:R-:W0:Y:S01]  /*03a0*/  LDC.64 R18, c[0x0][0x380] ;  /* 0x0000e000ff127b82 */ /* 0x000e220000000a00 */
[----:B------:R-:W1:Y:S01]  /*03b0*/  LDCU.64 UR10, c[0x0][0x388] ;  /* 0x00007100ff0a77ac */ /* 0x000e620008000a00 */
[----:B------:R-:W2:Y:S01]  /*03c0*/  LDCU.64 UR12, c[0x0][0x390] ;  /* 0x00007200ff0c77ac */ /* 0x000ea20008000a00 */
[----:B0-----:R-:W-:-:S06]  /*03d0*/  IMAD.WIDE.U32 R22, R20, 0x8, R18 ;  /* 0x0000000814167825 */ /* 0x001fcc00078e0012 */
[----:B------:R-:W3:Y:S01]  /*03e0*/  LDG.E.64.CONSTANT R22, desc[UR8][R22.64] ;  /* 0x0000000816167981 */ /* 0x000ee2000c1e9b00 */
[----:B------:R-:W0:Y:S01]  /*03f0*/  S2UR UR6, SR_CgaCtaId ;  /* 0x00000000000679c3 */ /* 0x000e220000008800 */
[----:B-1----:R-:W-:Y:S01]  /*0400*/  IADD3 R18, P0, PT, R20, UR10, RZ ;  /* 0x0000000a14127c10 */ /* 0x002fe2000ff1e0ff */
[----:B------:R-:W-:-:S04]  /*0410*/  UMOV UR5, 0x400 ;  /* 0x0000040000057882 */ /* 0x000fc80000000000 */
[----:B------:R-:W-:Y:S01]  /*0420*/  IMAD.X R19, RZ, RZ, UR11, P0 ;  /* 0x0000000bff137e24 */ /* 0x000fe200080e06ff */
[----:B--2---:R-:W-:-:S04]  /*0430*/  LEA R20, P0, R20, UR12, 0x4 ;  /* 0x0000000c14147c11 */ /* 0x004fc8000f8020ff */
[----:B------:R1:W2:Y:S01]  /*0440*/  LDG.E.U8.CONSTANT R18, desc[UR8][R18.64] ;  /* 0x0000000812127981 */ /* 0x0002a2000c1e9100 */
[----:B------:R-:W-:-:S05]  /*0450*/  IMAD.X R21, RZ, RZ, UR13, P0 ;  /* 0x0000000dff157e24 */ /* 0x000fca00080e06ff */
[----:B------:R-:W4:Y:S04]  /*0460*/  LDG.E.U8.CONSTANT R0, desc[UR8][R20.64] ;  /* 0x0000000814007981 */ /* 0x000f28000c1e9100 */
[----:B------:R-:W4:Y:S01]  /*0470*/  LDG.E.U8.CONSTANT R2, desc[UR8][R20.64+0x1] ;  /* 0x0000010814027981 */ /* 0x000f22000c1e9100 */
[----:B0-----:R-:W-:-:S03]  /*0480*/  ULEA UR5, UR6, UR5, 0x18 ;  /* 0x0000000506057291 */ /* 0x001fc6000f8ec0ff */
[----:B------:R-:W4:Y:S04]  /*0490*/  LDG.E.U8.CONSTANT R24, desc[UR8][R20.64+0x2] ;  /* 0x0000020814187981 */ /* 0x000f28000c1e9100 */
[----:B------:R-:W4:Y:S01]  /*04a0*/  LDG.E.U8.CONSTANT R26, desc[UR8][R20.64+0x3] ;  /* 0x00000308141a7981 */ /* 0x000f22000c1e9100 */
[----:B------:R-:W-:-:S03]  /*04b0*/  LEA R27, R3, UR5, 0x3 ;  /* 0x00000005031b7c11 */ /* 0x000fc6000f8e18ff */
[----:B------:R-:W4:Y:S04]  /*04c0*/  LDG.E.U8.CONSTANT R28, desc[UR8][R20.64+0x4] ;  /* 0x00000408141c7981 */ /* 0x000f28000c1e9100 */
        /* <DEDUP_REMOVED lines=8> */
[----:B---3--:R0:W-:Y:S04]  /*0550*/  STS.64 [R27], R22 ;  /* 0x000000161b007388 */ /* 0x0081e80000000a00 */
[----:B0-----:R-:W3:Y:S04]  /*0560*/  LDG.E.U8.CONSTANT R22, desc[UR8][R20.64+0xa] ;  /* 0x00000a0814167981 */ /* 0x001ee8000c1e9100 */
[----:B------:R-:W3:Y:S04]  /*0570*/  LDG.E.U8.CONSTANT R23, desc[UR8][R20.64+0xb] ;  /* 0x00000b0814177981 */ /* 0x000ee8000c1e9100 */
[----:B------:R-:W3:Y:S01]  /*0580*/  LDG.E.U8.CONSTANT R27, desc[UR8][R20.64+0xc] ;  /* 0x00000c08141b7981 */ /* 0x000ee2000c1e9100 */
[----:B------:R-:W-:-:S06]  /*0590*/  UIADD3 UR5, UPT, UPT, UR4, UR7, URZ ;  /* 0x0000000704057290 */ /* 0x000fcc000fffe0ff */
[----:B-1----:R-:W-:Y:S01]  /*05a0*/  LEA R19, R3, UR5, 0x4 ;  /* 0x0000000503137c11 */ /* 0x002fe2000f8e20ff */
[----:B--2---:R0:W-:Y:S04]  /*05b0*/  STS.U8 [R3+UR4], R18 ;  /* 0x0000001203007988 */ /* 0x0041e80008000004 */
[----:B----4-:R0:W-:Y:S04]  /*05c0*/  STS.U8 [R19], R0 ;  /* 0x0000000013007388 */ /* 0x0101e80000000000 */
[----:B------:R0:W-:Y:S04]  /*05d0*/  STS.U8 [R19+0x1], R2 ;  /* 0x0000010213007388 */ /* 0x0001e80000000000 */
        /* <DEDUP_REMOVED lines=11> */
[----:B---3--:R0:W-:Y:S04]  /*0690*/  STS.U8 [R19+0xa], R22 ;  /* 0x00000a1613007388 */ /* 0x0081e80000000000 */
[----:B------:R0:W-:Y:S04]  /*06a0*/  STS.U8 [R19+0xb], R23 ;  /* 0x00000b1713007388 */ /* 0x0001e80000000000 */
[----:B------:R0:W-:Y:S01]  /*06b0*/  STS.U8 [R19+0xc], R27 ;  /* 0x00000c1b13007388 */ /* 0x0001e20000000000 */
[----:B------:R-:W-:Y:S05]  /*06c0*/  BRA `(.L_x_4) ;  /* 0x0000000000047947 */ /* 0x000fea0003800000 */
.L_x_3:
[----:B------:R1:W-:Y:S02]  /*06d0*/  STS.U8 [R3+UR4], RZ ;  /* 0x000000ff03007988 */ /* 0x0003e40008000004 */
.L_x_4:
[----:B------:R-:W-:Y:S01]  /*06e0*/  ISETP.GE.AND P0, PT, R36, R25, PT ;  /* 0x000000192400720c */ /* 0x000fe20003f06270 */
[----:B------:R-:W-:Y:S05]  /*06f0*/  WARPSYNC.ALL ;  /* 0x0000000000007948 */ /* 0x000fea0003800000 */
[----:B------:R-:W-:Y:S06]  /*0700*/  BAR.SYNC.DEFER_BLOCKING 0x0 ;  /* 0x0000000000007b1d */ /* 0x000fec0000010000 */
[----:B------:R-:W-:Y:S04]  /*0710*/  BSSY.RECONVERGENT B1, `(.L_x_5) ;  /* 0x000006b000017945 */ /* 0x000fe80003800200 */
[----:B------:R-:W-:Y:S05]  /*0720*/  @P0 BRA `(.L_x_6) ;  /* 0x0000000400a40947 */ /* 0x000fea0003800000 */
[----:B------:R-:W2:Y:S01]  /*0730*/  S2UR UR6, SR_CgaCtaId ;  /* 0x00000000000679c3 */ /* 0x000ea20000008800 */
[----:B------:R-:W-:Y:S01]  /*0740*/  UMOV UR5, 0x400 ;  /* 0x0000040000057882 */ /* 0x000fe20000000000 */
[----:B0-----:R-:W-:Y:S01]  /*0750*/  VIMNMX R0, PT, PT, R37, UR7, PT ;  /* 0x0000000725007c48 */ /* 0x001fe2000bfe0100 */
[----:B------:R-:W-:Y:S02]  /*0760*/  IMAD.IADD R38, R36, 0x1, -R4 ;  /* 0x0000000124267824 */ /* 0x000fe400078e0a04 */
[----:B------:R-:W-:Y:S01]  /*0770*/  IMAD.U32 R39, RZ, RZ, UR4 ;  /* 0x00000004ff277e24 */ /* 0x000fe2000f8e00ff */
[----:B------:R-:W-:-:S05]  /*0780*/  VIMNMX R0, PT, PT, R0, 0x1, !PT ;  /* 0x0000000100007848 */ /* 0x000fca0007fe0100 */
[----:B------:R-:W-:Y:S01]  /*0790*/  IMAD.MOV R40, RZ, RZ, -R0 ;  /* 0x000000ffff287224 */ /* 0x000fe200078e0a00 */
[----:B--2---:R-:W-:-:S04]  /*07a0*/  ULEA UR6, UR6, UR5, 0x18 ;  /* 0x0000000506067291 */ /* 0x004fc8000f8ec0ff */
[----:B------:R-:W-:Y:S02]  /*07b0*/  UIMAD UR5, UR7, 0x9, UR6 ;  /* 0x00000009070578a4 */ /* 0x000fe4000f8e0206 */
[----:B------:R-:W-:Y:S02]  /*07c0*/  IMAD.U32 R41, RZ, RZ, UR6 ;  /* 0x00000006ff297e24 */ /* 0x000fe4000f8e00ff */
[----:B------:R-:W-:-:S06]  /*07d0*/  UIADD3 UR5, UPT, UPT, UR5, 0x7, URZ ;  /* 0x0000000705057890 */ /* 0x000fcc000fffe0ff */
[----:B------:R-:W-:-:S07]  /*07e0*/  IMAD.U32 R42, RZ, RZ, UR5 ;  /* 0x00000005ff2a7e24 */ /* 0x000fce000f8e00ff */
.L_x_11:
[----:B------:R-:W-:Y:S01]  /*07f0*/  ISETP.NE.AND P0, PT, R38, RZ, PT ;  /* 0x000000ff2600720c */ /* 0x000fe20003f05270 */
[----:B------:R-:W-:Y:S01]  /*0800*/  VIADD R40, R40, 0x1 ;  /* 0x0000000128287836 */ /* 0x000fe20000000000 */
[----:B------:R-:W-:Y:S04]  /*0810*/  BSSY.RECONVERGENT B2, `(.L_x_7) ;  /* 0x0000055000027945 */ /* 0x000fe80003800200 */
[----:B------:R-:W-:-:S07]  /*0820*/  ISETP.NE.AND P1, PT, R40, RZ, PT ;  /* 0x000000ff2800720c */ /* 0x000fce0003f25270 */
[----:B------:R-:W-:Y:S06]  /*0830*/  @!P0 BRA `(.L_x_8) ;  /* 0x0000000400488947 */ /* 0x000fec0003800000 */
[----:B------:R-:W0:Y:S02]  /*0840*/  LDS.U8 R0, [R39] ;  /* 0x0000000027007984 */ /* 0x000e240000000000 */
[----:B0-----:R-:W-:-:S13]  /*0850*/  ISETP.NE.AND P0, PT, R0, RZ, PT ;  /* 0x000000ff0000720c */ /* 0x001fda0003f05270 */
[----:B------:R-:W-:Y:S05]  /*0860*/  @!P0 BRA `(.L_x_8) ;  /* 0x00000004003c8947 */ /* 0x000fea0003800000 */
[----:B------:R-:W0:Y:S02]  /*0870*/  LDS.U8 R19, [R42+-0x7] ;  /* 0xfffff9002a137984 */ /* 0x000e240000000000 */
[----:B0----5:R-:W-:-:S13]  /*0880*/  ISETP.NE.AND P0, PT, R6, R19, PT ;  /* 0x000000130600720c */ /* 0x021fda0003f05270 */
[----:B------:R-:W-:Y:S05]  /*0890*/  @P0 BRA `(.L_x_8) ;  /* 0x0000000400300947 */ /* 0x000fea0003800000 */
[----:B------:R-:W0:Y:S02]  /*08a0*/  LDS.U8 R0, [R42+-0x6] ;  /* 0xfffffa002a007984 */ /* 0x000e240000000000 */
[----:B0-----:R-:W-:-:S13]  /*08b0*/  ISETP.NE.AND P0, PT, R7, R0, PT ;  /* 0x000000000700720c */ /* 0x001fda0003f05270 */
        /* <DEDUP_REMOVED lines=16> */
[----:B------:R-:W0:Y:S02]  /*09c0*/  LDS.U8 R0, [R42] ;  /* 0x000000002a007984 */ /* 0x000e240000000000 */
[----:B0-----:R-:W-:-:S13]  /*09d0*/  ISETP.NE.AND P0, PT, R13, R0, PT ;  /* 0x000000000d00720c */ /* 0x001fda0003f05270 */
[----:B------:R-:W-:Y:S05]  /*09e0*/  @P0 BRA `(.L_x_8) ;  /* 0x0000000000dc0947 */ /* 0x000fea0003800000 */
[----:B------:R-:W0:Y:S02]  /*09f0*/  LDS.U8 R19, [R42+0x1] ;  /* 0x000001002a137984 */ /* 0x000e240000000000 */
        /* <DEDUP_REMOVED lines=23> */
[----:B------:R-:W0:Y:S01]  /*0b70*/  LDS.64 R22, [R41] ;  /* 0x0000000029167984 */ /* 0x000e220000000a00 */
[----:B------:R-:W2:Y:S01]  /*0b80*/  MUFU.RCP64H R25, 86400 ;  /* 0x40f5180000197908 */ /* 0x000ea20000001800 */
[----:B------:R-:W-:Y:S01]  /*0b90*/  IMAD.MOV.U32 R20, RZ, RZ, 0x0 ;  /* 0x00000000ff147424 */ /* 0x000fe200078e00ff */
[----:B------:R-:W-:Y:S01]  /*0ba0*/  BSSY.RECONVERGENT B3, `(.L_x_9) ;  /* 0x0000016000037945 */ /* 0x000fe20003800200 */
[----:B------:R-:W-:Y:S02]  /*0bb0*/  IMAD.MOV.U32 R21, RZ, RZ, 0x40f51800 ;  /* 0x40f51800ff157424 */ /* 0x000fe400078e00ff */
[----:B------:R-:W-:-:S06]  /*0bc0*/  IMAD.MOV.U32 R24, RZ, RZ, 0x1 ;  /* 0x00000001ff187424 */ /* 0x000fcc00078e00ff */
[----:B--2---:R-:W-:-:S08]  /*0bd0*/  DFMA R18, R24, -R20, 1 ;  /* 0x3ff000001812742b */ /* 0x004fd00000000814 */
[----:B------:R-:W-:-:S08]  /*0be0*/  DFMA R18, R18, R18, R18 ;  /* 0x000000121212722b */ /* 0x000fd00000000012 */
[----:B------:R-:W-:Y:S01]  /*0bf0*/  DFMA R18, R24, R18, R24 ;  /* 0x000000121812722b */ /* 0x000fe20000000018 */
[----:B0-----:R-:W-:-:S07]  /*0c00*/  IADD3 R22, P0, PT, R16, -R22, RZ ;  /* 0x8000001610167210 */ /* 0x001fce0007f1e0ff */
[----:B------:R-:W-:Y:S01]  /*0c10*/  DFMA R26, R18, -R20, 1 ;  /* 0x3ff00000121a742b */ /* 0x000fe20000000814 */
[----:B------:R-:W-:-:S04]  /*0c20*/  IMAD.X R23, R17, 0x1, ~R23, P0 ;  /* 0x0000000111177824 */ /* 0x000fc800000e0e17 */
[----:B------:R-:W0:Y:S03]  /*0c30*/  I2F.F64.S64 R20, R22 ;  /* 0x0000001600147312 */ /* 0x000e260000301c00 */
[----:B------:R-:W-:-:S08]  /*0c40*/  DFMA R26, R18, R26, R18 ;  /* 0x0000001a121a722b */ /* 0x000fd00000000012 */
[----:B0-----:R-:W-:Y:S01]  /*0c50*/  DMUL R24, R20, R26 ;  /* 0x0000001a14187228 */ /* 0x001fe20000000000 */
[----:B------:R-:W-:-:S07]  /*0c60*/  FSETP.GEU.AND P2, PT, |R21|, 6.5827683646048100446e-37, PT ;  /* 0x036000001500780b */ /* 0x000fce0003f4e200 */
[----:B------:R-:W-:-:S08]  /*0c70*/  DFMA R18, R24, -86400, R20 ;  /* 0xc0f518001812782b */ /* 0x000fd00000000014 */
[----:B------:R-:W-:-:S10]  /*0c80*/  DFMA R18, R26, R18, R24 ;  /* 0x000000121a12722b */ /* 0x000fd40000000018 */
[----:B------:R-:W-:-:S05]  /*0c90*/  FFMA R0, RZ, 7.6591796875, R19 ;  /* 0x40f51800ff007823 */ /* 0x000fca0000000013 */
[----:B------:R-:W-:-:S13]  /*0ca0*/  FSETP.GT.AND P0, PT, |R0|, 1.469367938527859385e-39, PT ;  /* 0x001000000000780b */ /* 0x000fda0003f04200 */
[----:B------:R-:W-:Y:S05]  /*0cb0*/  @P0 BRA P2, `(.L_x_10) ;  /* 0x0000000000100947 */ /* 0x000fea0001000000 */
[----:B------:R-:W-:-:S07]  /*0cc0*/  MOV R2, 0xce0 ;  /* 0x00000ce000027802 */ /* 0x000fce0000000f00 */
[----:B-1----:R-:W-:Y:S05]  /*0cd0*/  CALL.REL.NOINC `($__internal_0_$__cuda_sm20_div_rn_f64_full) ;  /* 0x00000000007c7944 */ /* 0x002fea0003c00000 */
[----:B------:R-:W-:Y:S02]  /*0ce0*/  IMAD.MOV.U32 R18, RZ, RZ, R24 ;  /* 0x000000ffff127224 */ /* 0x000fe400078e0018 */
[----:B------:R-:W-:-:S07]  /*0cf0*/  IMAD.MOV.U32 R19, RZ, RZ, R25 ;  /* 0x000000ffff137224 */ /* 0x000fce00078e0019 */
.L_x_10:
[----:B------:R-:W-:Y:S05]  /*0d00*/  BSYNC.RECONVERGENT B3 ;  /* 0x0000000000037941 */ /* 0x000fea0003800200 */
.L_x_9:
[----:B------:R-:W-:Y:S01]  /*0d10*/  DSETP.GTU.AND P0, PT, R18, 7, PT ;  /* 0x401c00001200742a */ /* 0x000fe20003f0c000 */
[----:B------:R-:W-:-:S05]  /*0d20*/  VIADD R0, R5, 0x1 ;  /* 0x0000000105007836 */ /* 0x000fca0000000000 */
[----:B------:R-:W-:-:S14]  /*0d30*/  DSETP.GE.AND P0, PT, R18, RZ, !P0 ;  /* 0x000000ff1200722a */ /* 0x000fdc0004706000 */
[----:B------:R-:W-:-:S04]  /*0d40*/  @!P0 IMAD.MOV R0, RZ, RZ, R5 ;  /* 0x000000ffff008224 */ /* 0x000fc800078e0205 */
[----:B------:R-:W-:-:S07]  /*0d50*/  IMAD.MOV.U32 R5, RZ, RZ, R0 ;  /* 0x000000ffff057224 */ /* 0x000fce00078e0000 */
.L_x_8:
[----:B------:R-:W-:Y:S05]  /*0d60*/  BSYNC.RECONVERGENT B2 ;  /* 0x0000000000027941 */ /* 0x000fea0003800200 */
.L_x_7:
[----:B------:R-:W-:Y:S02]  /*0d70*/  VIADD R41, R41, 0x8 ;  /* 0x0000000829297836 */ /* 0x000fe40000000000 */
[----:B------:R-:W-:Y:S02]  /*0d80*/  VIADD R38, R38, 0x1 ;  /* 0x0000000126267836 */ /* 0x000fe40000000000 */
[----:B------:R-:W-:Y:S02]  /*0d90*/  VIADD R39, R39, 0x1 ;  /* 0x0000000127277836 */ /* 0x000fe40000000000 */
[----:B------:R-:W-:Y:S01]  /*0da0*/  VIADD R42, R42, 0x10 ;  /* 0x000000102a2a7836 */ /* 0x000fe20000000000 */
[----:B------:R-:W-:Y:S06]  /*0db0*/  @P1 BRA `(.L_x_11) ;  /* 0xfffffff8008c1947 */ /* 0x000fec000383ffff */
.L_x_6:
[----:B------:R-:W-:Y:S05]  /*0dc0*/  BSYNC.RECONVERGENT B1 ;  /* 0x0000000000017941 */ /* 0x000fea0003800200 */
.L_x_5:
[----:B------:R-:W2:Y:S01]  /*0dd0*/  LDCU UR5, c[0x0][0x398] ;  /* 0x00007300ff0577ac */ /* 0x000ea20008000800 */
[----:B------:R-:W-:Y:S02]  /*0de0*/  VIADD R36, R36, UR7 ;  /* 0x0000000724247c36 */ /* 0x000fe40008000000 */
[----:B------:R-:W-:Y:S01]  /*0df0*/  VIADD R37, R37, -UR7 ;  /* 0x8000000725257c36 */ /* 0x000fe20008000000 */
[----:B------:R-:W-:Y:S02]  /*0e00*/  BAR.SYNC.DEFER_BLOCKING 0x0 ;  /* 0x0000000000007b1d */ /* 0x000fe40000010000 */
[----:B--2---:R-:W-:-:S13]  /*0e10*/  ISETP.GE.AND P0, PT, R36, UR5, PT ;  /* 0x0000000524007c0c */ /* 0x004fda000bf06270 */
[----:B------:R-:W-:Y:S05]  /*0e20*/  @!P0 BRA `(.L_x_12) ;  /* 0xfffffff4004c8947 */ /* 0x000fea000383ffff */
.L_x_2:
[----:B0----5:R-:W0:Y:S02]  /*0e30*/  LDC.64 R6, c[0x0][0x3a0] ;  /* 0x0000e800ff067b82 */ /* 0x021e240000000a00 */
[----:B0-----:R-:W-:-:S05]  /*0e40*/  IMAD.WIDE R6, R4, 0x4, R6 ;  /* 0x0000000404067825 */ /* 0x001fca00078e0206 */
[----:B------:R2:W-:Y:S02]  /*0e50*/  STG.E desc[UR8][R6.64], R5 ;  /* 0x0000000506007986 */ /* 0x0005e4000c101908 */
.L_x_1:
[----:B------:R-:W-:Y:S05]  /*0e60*/  BSYNC B0 ;  /* 0x0000000000007941 */ /* 0x000fea0003800000 */
.L_x_0:
[----:B--2---:R-:W2:Y:S01]  /*0e70*/  LDC R5, c[0x0][0x370] ;  /* 0x0000dc00ff057b82 */ /* 0x004ea20000000800 */
[----:B------:R-:W3:Y:S01]  /*0e80*/  LDCU UR5, c[0x0][0x398] ;  /* 0x00007300ff0577ac */ /* 0x000ee20008000800 */
[----:B--2---:R-:W-:-:S05]  /*0e90*/  IMAD R4, R5, UR7, R4 ;  /* 0x0000000705047c24 */ /* 0x004fca000f8e0204 */
[----:B---3--:R-:W-:-:S13]  /*0ea0*/  ISETP.GE.AND P0, PT, R4, UR5, PT ;  /* 0x0000000504007c0c */ /* 0x008fda000bf06270 */
[----:B------:R-:W-:Y:S05]  /*0eb0*/  @!P0 BRA `(.L_x_13) ;  /* 0xfffffff000848947 */ /* 0x000fea000383ffff */
[----:B------:R-:W-:Y:S05]  /*0ec0*/  EXIT ;  /* 0x000000000000794d */ /* 0x000fea0003800000 */
        .weak           $__internal_0_$__cuda_sm20_div_rn_f64_full
        .type           $__internal_0_$__cuda_sm20_div_rn_f64_full,@function
        .size           $__internal_0_$__cuda_sm20_div_rn_f64_full,(.L_x_19 - $__internal_0_$__cuda_sm20_div_rn_f64_full)
$__internal_0_$__cuda_sm20_div_rn_f64_full:
[----:B------:R-:W-:Y:S01]  /*0ed0*/  IMAD.MOV.U32 R19, RZ, RZ, 0x3ff51800 ;  /* 0x3ff51800ff137424 */ /* 0x000fe200078e00ff */
[C---:B------:R-:W-:Y:S01]  /*0ee0*/  FSETP.GEU.AND P2, PT, |R21|.reuse, 1.469367938527859385e-39, PT ;  /* 0x001000001500780b */ /* 0x040fe20003f4e200 */
[----:B------:R-:W-:Y:S01]  /*0ef0*/  IMAD.MOV.U32 R18, RZ, RZ, 0x0 ;  /* 0x00000000ff127424 */ /* 0x000fe200078e00ff */
[----:B------:R-:W-:Y:S01]  /*0f00*/  LOP3.LUT R43, R21, 0x7ff00000, RZ, 0xc0, !PT ;  /* 0x7ff00000152b7812 */ /* 0x000fe200078ec0ff */
[----:B------:R-:W0:Y:S01]  /*0f10*/  MUFU.RCP64H R23, R19 ;  /* 0x0000001300177308 */ /* 0x000e220000001800 */
[----:B------:R-:W-:Y:S01]  /*0f20*/  IMAD.MOV.U32 R22, RZ, RZ, 0x1 ;  /* 0x00000001ff167424 */ /* 0x000fe200078e00ff */
[----:B------:R-:W-:Y:S01]  /*0f30*/  BSSY.RECONVERGENT B4, `(.L_x_14) ;  /* 0x0000045000047945 */ /* 0x000fe20003800200 */
[----:B------:R-:W-:Y:S01]  /*0f40*/  IMAD.MOV.U32 R0, RZ, RZ, 0x1ca00000 ;  /* 0x1ca00000ff007424 */ /* 0x000fe200078e00ff */
[----:B------:R-:W-:-:S04]  /*0f50*/  ISETP.GE.U32.AND P0, PT, R43, 0x40f00000, PT ;  /* 0x40f000002b00780c */ /* 0x000fc80003f06070 */
[----:B------:R-:W-:-:S04]  /*0f60*/  SEL R0, R0, 0x63400000, !P0 ;  /* 0x6340000000007807 */ /* 0x000fc80004000000 */
[----:B------:R-:W-:-:S04]  /*0f70*/  @!P2 LOP3.LUT R28, R0, 0x80000000, R21, 0xf8, !PT ;  /* 0x80000000001ca812 */ /* 0x000fc800078ef815 */
[----:B------:R-:W-:Y:S01]  /*0f80*/  @!P2 LOP3.LUT R29, R28, 0x100000, RZ, 0xfc, !PT ;  /* 0x001000001c1da812 */ /* 0x000fe200078efcff */
[----:B0-----:R-:W-:Y:S01]  /*0f90*/  DFMA R26, R22, -R18, 1 ;  /* 0x3ff00000161a742b */ /* 0x001fe20000000812 */
[----:B------:R-:W-:-:S07]  /*0fa0*/  @!P2 IMAD.MOV.U32 R28, RZ, RZ, RZ ;  /* 0x000000ffff1ca224 */ /* 0x000fce00078e00ff */
[----:B------:R-:W-:-:S08]  /*0fb0*/  DFMA R26, R26, R26, R26 ;  /* 0x0000001a1a1a722b */ /* 0x000fd0000000001a */
[----:B------:R-:W-:Y:S01]  /*0fc0*/  DFMA R26, R22, R26, R22 ;  /* 0x0000001a161a722b */ /* 0x000fe20000000016 */
[----:B------:R-:W-:Y:S01]  /*0fd0*/  LOP3.LUT R23, R0, 0x800fffff, R21, 0xf8, !PT ;  /* 0x800fffff00177812 */ /* 0x000fe200078ef815 */
[----:B------:R-:W-:-:S06]  /*0fe0*/  IMAD.MOV.U32 R22, RZ, RZ, R20 ;  /* 0x000000ffff167224 */ /* 0x000fcc00078e0014 */
[----:B------:R-:W-:Y:S02]  /*0ff0*/  DFMA R24, R26, -R18, 1 ;  /* 0x3ff000001a18742b */ /* 0x000fe40000000812 */
[----:B------:R-:W-:-:S06]  /*1000*/  @!P2 DFMA R22, R22, 2, -R28 ;  /* 0x400000001616a82b */ /* 0x000fcc000000081c */
[----:B------:R-:W-:-:S08]  /*1010*/  DFMA R24, R26, R24, R26 ;  /* 0x000000181a18722b */ /* 0x000fd0000000001a */
[----:B------:R-:W-:-:S08]  /*1020*/  DMUL R26, R24, R22 ;  /* 0x00000016181a7228 */ /* 0x000fd00000000000 */
[----:B------:R-:W-:-:S08]  /*1030*/  DFMA R28, R26, -R18, R22 ;  /* 0x800000121a1c722b */ /* 0x000fd00000000016 */
[----:B------:R-:W-:Y:S01]  /*1040*/  DFMA R28, R24, R28, R26 ;  /* 0x0000001c181c722b */ /* 0x000fe2000000001a */
[----:B------:R-:W-:Y:S01]  /*1050*/  IMAD.MOV.U32 R26, RZ, RZ, R43 ;  /* 0x000000ffff1a7224 */ /* 0x000fe200078e002b */
[----:B------:R-:W-:Y:S01]  /*1060*/  @!P2 LOP3.LUT R26, R23, 0x7ff00000, RZ, 0xc0, !PT ;  /* 0x7ff00000171aa812 */ /* 0x000fe200078ec0ff */
[----:B------:R-:W-:-:S04]  /*1070*/  IMAD.MOV.U32 R27, RZ, RZ, 0x40f00000 ;  /* 0x40f00000ff1b7424 */ /* 0x000fc800078e00ff */
[----:B------:R-:W-:-:S05]  /*1080*/  VIADD R24, R26, 0xffffffff ;  /* 0xffffffff1a187836 */ /* 0x000fca0000000000 */
[----:B------:R-:W-:Y:S01]  /*1090*/  ISETP.GT.U32.AND P0, PT, R24, 0x7feffffe, PT ;  /* 0x7feffffe1800780c */ /* 0x000fe20003f04070 */
[----:B------:R-:W-:-:S05]  /*10a0*/  VIADD R24, R27, 0xffffffff ;  /* 0xffffffff1b187836 */ /* 0x000fca0000000000 */
[----:B------:R-:W-:-:S13]  /*10b0*/  ISETP.GT.U32.OR P0, PT, R24, 0x7feffffe, P0 ;  /* 0x7feffffe1800780c */ /* 0x000fda0000704470 */
[----:B------:R-:W-:Y:S05]  /*10c0*/  @P0 BRA `(.L_x_15) ;  /* 0x0000000000680947 */ /* 0x000fea0003800000 */
[----:B------:R-:W-:-:S05]  /*10d0*/  IMAD.MOV.U32 R20, RZ, RZ, 0x40f00000 ;  /* 0x40f00000ff147424 */ /* 0x000fca00078e00ff */
[----:B------:R-:W-:Y:S01]  /*10e0*/  VIADDMNMX R43, R43, -R20, 0xb9600000, !PT ;  /* 0xb96000002b2b7446 */ /* 0x000fe20007800914 */
[----:B------:R-:W-:-:S03]  /*10f0*/  IMAD.MOV.U32 R20, RZ, RZ, RZ ;  /* 0x000000ffff147224 */ /* 0x000fc600078e00ff */
[----:B------:R-:W-:-:S05]  /*1100*/  VIMNMX R43, PT, PT, R43, 0x46a00000, PT ;  /* 0x46a000002b2b7848 */ /* 0x000fca0003fe0100 */
[----:B------:R-:W-:-:S04]  /*1110*/  IMAD.IADD R0, R43, 0x1, -R0 ;  /* 0x000000012b007824 */ /* 0x000fc800078e0a00 */
[----:B------:R-:W-:-:S06]  /*1120*/  VIADD R21, R0, 0x7fe00000 ;  /* 0x7fe0000000157836 */ /* 0x000fcc0000000000 */
[----:B------:R-:W-:-:S10]  /*1130*/  DMUL R24, R28, R20 ;  /* 0x000000141c187228 */ /* 0x000fd40000000000 */
[----:B------:R-:W-:-:S13]  /*1140*/  FSETP.GTU.AND P0, PT, |R25|, 1.469367938527859385e-39, PT ;  /* 0x001000001900780b */ /* 0x000fda0003f0c200 */
[----:B------:R-:W-:Y:S05]  /*1150*/  @P0 BRA `(.L_x_16) ;  /* 0x0000000000880947 */ /* 0x000fea0003800000 */
[----:B------:R-:W-:Y:S01]  /*1160*/  DFMA R18, R28, -R18, R22 ;  /* 0x800000121c12722b */ /* 0x000fe20000000016 */
[----:B------:R-:W-:-:S09]  /*1170*/  IMAD.MOV.U32 R20, RZ, RZ, RZ ;  /* 0x000000ffff147224 */ /* 0x000fd200078e00ff */
[C---:B------:R-:W-:Y:S02]  /*1180*/  FSETP.NEU.AND P0, PT, R19.reuse, RZ, PT ;  /* 0x000000ff1300720b */ /* 0x040fe40003f0d000 */
[----:B------:R-:W-:-:S04]  /*1190*/  LOP3.LUT R23, R19, 0x40f51800, RZ, 0x3c, !PT ;  /* 0x40f5180013177812 */ /* 0x000fc800078e3cff */
[----:B------:R-:W-:-:S04]  /*11a0*/  LOP3.LUT R23, R23, 0x80000000, RZ, 0xc0, !PT ;  /* 0x8000000017177812 */ /* 0x000fc800078ec0ff */
[----:B------:R-:W-:-:S03]  /*11b0*/  LOP3.LUT R21, R23, R21, RZ, 0xfc, !PT ;  /* 0x0000001517157212 */ /* 0x000fc600078efcff */
[----:B------:R-:W-:Y:S05]  /*11c0*/  @!P0 BRA `(.L_x_16) ;  /* 0x00000000006c8947 */ /* 0x000fea0003800000 */
[----:B------:R-:W-:Y:S01]  /*11d0*/  IMAD.MOV R19, RZ, RZ, -R0 ;  /* 0x000000ffff137224 */ /* 0x000fe200078e0a00 */
[----:B------:R-:W-:Y:S01]  /*11e0*/  DMUL.RP R20, R28, R20 ;  /* 0x000000141c147228 */ /* 0x000fe20000008000 */
[----:B------:R-:W-:-:S06]  /*11f0*/  IMAD.MOV.U32 R18, RZ, RZ, RZ ;  /* 0x000000ffff127224 */ /* 0x000fcc00078e00ff */
[----:B------:R-:W-:-:S03]  /*1200*/  DFMA R18, R24, -R18, R28 ;  /* 0x800000121812722b */ /* 0x000fc6000000001c */
[----:B------:R-:W-:-:S03]  /*1210*/  LOP3.LUT R23, R21, R23, RZ, 0x3c, !PT ;  /* 0x0000001715177212 */ /* 0x000fc600078e3cff */
[----:B------:R-:W-:-:S04]  /*1220*/  IADD3 R18, PT, PT, -R0, -0x43300000, RZ ;  /* 0xbcd0000000127810 */ /* 0x000fc80007ffe1ff */
[----:B------:R-:W-:-:S04]  /*1230*/  FSETP.NEU.AND P0, PT, |R19|, R18, PT ;  /* 0x000000121300720b */ /* 0x000fc80003f0d200 */
[----:B------:R-:W-:Y:S02]  /*1240*/  FSEL R24, R20, R24, !P0 ;  /* 0x0000001814187208 */ /* 0x000fe40004000000 */
[----:B------:R-:W-:Y:S01]  /*1250*/  FSEL R25, R23, R25, !P0 ;  /* 0x0000001917197208 */ /* 0x000fe20004000000 */
[----:B------:R-:W-:Y:S06]  /*1260*/  BRA `(.L_x_16) ;  /* 0x0000000000447947 */ /* 0x000fec0003800000 */
.L_x_15:
[----:B------:R-:W-:-:S14]  /*1270*/  DSETP.NAN.AND P0, PT, R20, R20, PT ;  /* 0x000000141400722a */ /* 0x000fdc0003f08000 */
[----:B------:R-:W-:Y:S05]  /*1280*/  @P0 BRA `(.L_x_17) ;  /* 0x0000000000340947 */ /* 0x000fea0003800000 */
[----:B------:R-:W-:Y:S01]  /*1290*/  ISETP.NE.AND P0, PT, R26, R27, PT ;  /* 0x0000001b1a00720c */ /* 0x000fe20003f05270 */
[----:B------:R-:W-:Y:S02]  /*12a0*/  IMAD.MOV.U32 R24, RZ, RZ, 0x0 ;  /* 0x00000000ff187424 */ /* 0x000fe400078e00ff */
[----:B------:R-:W-:-:S10]  /*12b0*/  IMAD.MOV.U32 R25, RZ, RZ, -0x80000 ;  /* 0xfff80000ff197424 */ /* 0x000fd400078e00ff */
[----:B------:R-:W-:Y:S05]  /*12c0*/  @!P0 BRA `(.L_x_16) ;  /* 0x00000000002c8947 */ /* 0x000fea0003800000 */
[----:B------:R-:W-:Y:S02]  /*12d0*/  ISETP.NE.AND P0, PT, R26, 0x7ff00000, PT ;  /* 0x7ff000001a00780c */ /* 0x000fe40003f05270 */
[----:B------:R-:W-:Y:S02]  /*12e0*/  LOP3.LUT R20, R21, 0x40f51800, RZ, 0x3c, !PT ;  /* 0x40f5180015147812 */ /* 0x000fe400078e3cff */
[----:B------:R-:W-:Y:S02]  /*12f0*/  ISETP.EQ.OR P0, PT, R27, RZ, !P0 ;  /* 0x000000ff1b00720c */ /* 0x000fe40004702670 */
[----:B------:R-:W-:-:S11]  /*1300*/  LOP3.LUT R25, R20, 0x80000000, RZ, 0xc0, !PT ;  /* 0x8000000014197812 */ /* 0x000fd600078ec0ff */
[----:B------:R-:W-:Y:S01]  /*1310*/  @P0 LOP3.LUT R0, R25, 0x7ff00000, RZ, 0xfc, !PT ;  /* 0x7ff0000019000812 */ /* 0x000fe200078efcff */
[----:B------:R-:W-:Y:S02]  /*1320*/  @!P0 IMAD.MOV.U32 R24, RZ, RZ, RZ ;  /* 0x000000ffff188224 */ /* 0x000fe400078e00ff */
[----:B------:R-:W-:Y:S02]  /*1330*/  @P0 IMAD.MOV.U32 R24, RZ, RZ, RZ ;  /* 0x000000ffff180224 */ /* 0x000fe400078e00ff */
[----:B------:R-:W-:Y:S01]  /*1340*/  @P0 IMAD.MOV.U32 R25, RZ, RZ, R0 ;  /* 0x000000ffff190224 */ /* 0x000fe200078e0000 */
[----:B------:R-:W-:Y:S06]  /*1350*/  BRA `(.L_x_16) ;  /* 0x0000000000087947 */ /* 0x000fec0003800000 */
.L_x_17:
[----:B------:R-:W-:Y:S01]  /*1360*/  LOP3.LUT R25, R21, 0x80000, RZ, 0xfc, !PT ;  /* 0x0008000015197812 */ /* 0x000fe200078efcff */
[----:B------:R-:W-:-:S07]  /*1370*/  IMAD.MOV.U32 R24, RZ, RZ, R20 ;  /* 0x000000ffff187224 */ /* 0x000fce00078e0014 */
.L_x_16:
[----:B------:R-:W-:Y:S05]  /*1380*/  BSYNC.RECONVERGENT B4 ;  /* 0x0000000000047941 */ /* 0x000fea0003800200 */
.L_x_14:
[----:B------:R-:W-:Y:S02]  /*1390*/  IMAD.MOV.U32 R18, RZ, RZ, R2 ;  /* 0x000000ffff127224 */ /* 0x000fe400078e0002 */
[----:B------:R-:W-:-:S04]  /*13a0*/  IMAD.MOV.U32 R19, RZ, RZ, 0x0 ;  /* 0x00000000ff137424 */ /* 0x000fc800078e00ff */
[----:B------:R-:W-:Y:S05]  /*13b0*/  RET.REL.NODEC R18 `(_Z20rolling_count_kernelPKxPKhPKciPi) ;  /* 0xffffffec12107950 */ /* 0x000fea0003c3ffff */
.L_x_18:
[----:B------:R-:W-:-:S00]  /*13c0*/  BRA `(.L_x_18) ;  /* 0xfffffffc00fc7947 */ /* 0x000fc0000383ffff */
[----:B------:R-:W-:-:S00]  /*13d0*/  NOP ;  /* 0x0000000000007918 */ /* 0x000fc00000000000 */
        /* <DEDUP_REMOVED lines=10> */
.L_x_19:


//--------------------- .nv.shared._Z20rolling_count_kernelPKxPKhPKciPi --------------------------
	.section	.nv.shared._Z20rolling_count_kernelPKxPKhPKciPi,"aw",@nobits
	.sectionflags	@""
	.align	16
	.zero		1024


//--------------------- .nv.shared.reserved.0     --------------------------
	.section	.nv.shared.reserved.0,"aw",@nobits
	.weak		__nv_reservedSMEM_offset_0_alias
	.size		__nv_reservedSMEM_offset_0_alias, 0, 64
	.other		__nv_reservedSMEM_offset_0_alias,@"STO_CUDA_RESERVED_SHARED STV_DEFAULT"
__nv_reservedSMEM_offset_0_alias:
	.zero		0
	.zero		64


//--------------------- .nv.constant0._Z20rolling_count_kernelPKxPKhPKciPi --------------------------
	.section	.nv.constant0._Z20rolling_count_kernelPKxPKhPKciPi,"a",@progbits
	.sectionflags	@""
	.align	4
.nv.constant0._Z20rolling_count_kernelPKxPKhPKciPi:
	.zero		936


//--------------------- SYMBOLS --------------------------

	.type		.nv.reservedSmem.offset0,@object
	.size		.nv.reservedSmem.offset0,0x4
	.type		.nv.reservedSmem.cap,@object
	.size		.nv.reservedSmem.cap,0x4
